//
// Generated by NVIDIA NVVM Compiler
//
// Compiler Build ID: CL-36424714
// Cuda compilation tools, release 13.0, V13.0.88
// Based on NVVM 20.0.0
//

.version 9.0
.target sm_100
.address_size 64

	// .globl	_Z3AddPiS_S_i

.visible .entry _Z3AddPiS_S_i(
	.param .u64 .ptr .align 1 _Z3AddPiS_S_i_param_0,
	.param .u64 .ptr .align 1 _Z3AddPiS_S_i_param_1,
	.param .u64 .ptr .align 1 _Z3AddPiS_S_i_param_2,
	.param .u32 _Z3AddPiS_S_i_param_3
)
{
	.reg .pred 	%p<2>;
	.reg .b32 	%r<6>;
	.reg .b64 	%rd<11>;

	ld.param.u64 	%rd1, [_Z3AddPiS_S_i_param_0];
	ld.param.u64 	%rd2, [_Z3AddPiS_S_i_param_1];
	ld.param.u64 	%rd3, [_Z3AddPiS_S_i_param_2];
	ld.param.u32 	%r2, [_Z3AddPiS_S_i_param_3];
	mov.u32 	%r1, %tid.x;
	setp.ge.s32 	%p1, %r1, %r2;
	@%p1 bra 	$L__BB0_2;
	cvta.to.global.u64 	%rd4, %rd2;
	cvta.to.global.u64 	%rd5, %rd3;
	cvta.to.global.u64 	%rd6, %rd1;
	mul.wide.u32 	%rd7, %r1, 4;
	add.s64 	%rd8, %rd4, %rd7;
	ld.global.u32 	%r3, [%rd8];
	add.s64 	%rd9, %rd5, %rd7;
	ld.global.u32 	%r4, [%rd9];
	add.s32 	%r5, %r4, %r3;
	add.s64 	%rd10, %rd6, %rd7;
	st.global.u32 	[%rd10], %r5;
$L__BB0_2:
	ret;

}
	// .globl	_Z5Add_fPfS_S_f
.visible .entry _Z5Add_fPfS_S_f(
	.param .u64 .ptr .align 1 _Z5Add_fPfS_S_f_param_0,
	.param .u64 .ptr .align 1 _Z5Add_fPfS_S_f_param_1,
	.param .u64 .ptr .align 1 _Z5Add_fPfS_S_f_param_2,
	.param .f32 _Z5Add_fPfS_S_f_param_3
)
{
	.reg .pred 	%p<2>;
	.reg .b32 	%r<2>;
	.reg .b32 	%f<6>;
	.reg .b64 	%rd<11>;

	ld.param.u64 	%rd1, [_Z5Add_fPfS_S_f_param_0];
	ld.param.u64 	%rd2, [_Z5Add_fPfS_S_f_param_1];
	ld.param.u64 	%rd3, [_Z5Add_fPfS_S_f_param_2];
	ld.param.f32 	%f1, [_Z5Add_fPfS_S_f_param_3];
	mov.u32 	%r1, %tid.x;
	cvt.rn.f32.u32 	%f2, %r1;
	setp.leu.f32 	%p1, %f1, %f2;
	@%p1 bra 	$L__BB1_2;
	cvta.to.global.u64 	%rd4, %rd2;
	cvta.to.global.u64 	%rd5, %rd3;
	cvta.to.global.u64 	%rd6, %rd1;
	mul.wide.u32 	%rd7, %r1, 4;
	add.s64 	%rd8, %rd4, %rd7;
	ld.global.f32 	%f3, [%rd8];
	add.s64 	%rd9, %rd5, %rd7;
	ld.global.f32 	%f4, [%rd9];
	add.f32 	%f5, %f3, %f4;
	add.s64 	%rd10, %rd6, %rd7;
	st.global.f32 	[%rd10], %f5;
$L__BB1_2:
	ret;

}


// ===== COMPILED SASS (sm_100) =====

	.target	sm_100

	.elftype	@"ET_EXEC"


//--------------------- .note.nv.tkinfo           --------------------------
	.section	.note.nv.tkinfo,"",@"SHT_NOTE"
	.sectionflags	@"SHF_NOTE_NV_TKINFO"
	.tkinfo
        /*0018*/ 	.word	0x00000002
        /*0030*/ 	.string	""
        /*0030*/ 	.string	"ptxas"
        /*0030*/ 	.string	"Cuda compilation tools, release 13.0, V13.0.88"
        /*0030*/ 	.string	"Build cuda_13.0.r13.0/compiler.36424714_0"
        /*0030*/ 	.string	"-arch sm_100 -m 64 "



//--------------------- .note.nv.cuinfo           --------------------------
	.section	.note.nv.cuinfo,"",@"SHT_NOTE"
	.sectionflags	@"SHF_NOTE_NV_CUINFO"
        /*0018*/ 	.short	0x0002
        /*001a*/ 	.short	0x0064
        /*001c*/ 	.short	0x0082
	.zero		2


//--------------------- .nv.info                  --------------------------
	.section	.nv.info,"",@"SHT_CUDA_INFO"
	.align	4


	//----- nvinfo : EIATTR_REGCOUNT
	.align		4
        /*0000*/ 	.byte	0x04, 0x2f
        /*0002*/ 	.short	(.L_1 - .L_0)
	.align		4
.L_0:
        /*0004*/ 	.word	index@(_Z3AddPiS_S_i)
        /*0008*/ 	.word	0x0000000c


	//----- nvinfo : EIATTR_FRAME_SIZE
	.align		4
.L_1:
        /*000c*/ 	.byte	0x04, 0x11
        /*000e*/ 	.short	(.L_3 - .L_2)
	.align		4
.L_2:
        /*0010*/ 	.word	index@(_Z3AddPiS_S_i)
        /*0014*/ 	.word	0x00000000


	//----- nvinfo : EIATTR_REGCOUNT
	.align		4
.L_3:
        /*0018*/ 	.byte	0x04, 0x2f
        /*001a*/ 	.short	(.L_5 - .L_4)
	.align		4
.L_4:
        /*001c*/ 	.word	index@(_Z5Add_fPfS_S_f)
        /*0020*/ 	.word	0x0000000c


	//----- nvinfo : EIATTR_FRAME_SIZE
	.align		4
.L_5:
        /*0024*/ 	.byte	0x04, 0x11
        /*0026*/ 	.short	(.L_7 - .L_6)
	.align		4
.L_6:
        /*0028*/ 	.word	index@(_Z5Add_fPfS_S_f)
        /*002c*/ 	.word	0x00000000


	//----- nvinfo : EIATTR_MIN_STACK_SIZE
	.align		4
.L_7:
        /*0030*/ 	.byte	0x04, 0x12
        /*0032*/ 	.short	(.L_9 - .L_8)
	.align		4
.L_8:
        /*0034*/ 	.word	index@(_Z5Add_fPfS_S_f)
        /*0038*/ 	.word	0x00000000


	//----- nvinfo : EIATTR_MIN_STACK_SIZE
	.align		4
.L_9:
        /*003c*/ 	.byte	0x04, 0x12
        /*003e*/ 	.short	(.L_11 - .L_10)
	.align		4
.L_10:
        /*0040*/ 	.word	index@(_Z3AddPiS_S_i)
        /*0044*/ 	.word	0x00000000
.L_11:


//--------------------- .nv.compat                --------------------------
	.section	.nv.compat,"",@"SHT_CUDA_COMPAT_INFO"
	.align	4
        /*0000*/ 	.byte	0x02, 0x09, 0x00, 0x00, 0x02, 0x02, 0x01, 0x00, 0x02, 0x05, 0x05, 0x00, 0x03, 0x07, 0x01, 0x01
        /*0010*/ 	.byte	0x02, 0x03, 0x00, 0x00, 0x02, 0x06, 0x01, 0x00, 0x04, 0x0b, 0x08, 0x00, 0x09, 0x00, 0x00, 0x00
        /*0020*/ 	.byte	0x00, 0x00, 0x00, 0x00


//--------------------- .nv.info._Z5Add_fPfS_S_f  --------------------------
	.section	.nv.info._Z5Add_fPfS_S_f,"",@"SHT_CUDA_INFO"
	.sectionflags	@""
	.align	4


	//----- nvinfo : EIATTR_CUDA_API_VERSION
	.align		4
        /*0000*/ 	.byte	0x04, 0x37
        /*0002*/ 	.short	(.L_13 - .L_12)
.L_12:
        /*0004*/ 	.word	0x00000082


	//----- nvinfo : EIATTR_KPARAM_INFO
	.align		4
.L_13:
        /*0008*/ 	.byte	0x04, 0x17
        /*000a*/ 	.short	(.L_15 - .L_14)
.L_14:
        /*000c*/ 	.word	0x00000000
        /*0010*/ 	.short	0x0003
        /*0012*/ 	.short	0x0018
        /*0014*/ 	.byte	0x00, 0xf0, 0x11, 0x00


	//----- nvinfo : EIATTR_KPARAM_INFO
	.align		4
.L_15:
        /*0018*/ 	.byte	0x04, 0x17
        /*001a*/ 	.short	(.L_17 - .L_16)
.L_16:
        /*001c*/ 	.word	0x00000000
        /*0020*/ 	.short	0x0002
        /*0022*/ 	.short	0x0010
        /*0024*/ 	.byte	0x00, 0xf5, 0x21, 0x00


	//----- nvinfo : EIATTR_KPARAM_INFO
	.align		4
.L_17:
        /*0028*/ 	.byte	0x04, 0x17
        /*002a*/ 	.short	(.L_19 - .L_18)
.L_18:
        /*002c*/ 	.word	0x00000000
        /*0030*/ 	.short	0x0001
        /*0032*/ 	.short	0x0008
        /*0034*/ 	.byte	0x00, 0xf5, 0x21, 0x00


	//----- nvinfo : EIATTR_KPARAM_INFO
	.align		4
.L_19:
        /*0038*/ 	.byte	0x04, 0x17
        /*003a*/ 	.short	(.L_21 - .L_20)
.L_20:
        /*003c*/ 	.word	0x00000000
        /*0040*/ 	.short	0x0000
        /*0042*/ 	.short	0x0000
        /*0044*/ 	.byte	0x00, 0xf5, 0x21, 0x00


	//----- nvinfo : EIATTR_SPARSE_MMA_MASK
	.align		4
.L_21:
        /*0048*/ 	.byte	0x03, 0x50
        /*004a*/ 	.short	0x0000


	//----- nvinfo : EIATTR_MAXREG_COUNT
	.align		4
        /*004c*/ 	.byte	0x03, 0x1b
        /*004e*/ 	.short	0x00ff


	//----- nvinfo : EIATTR_MERCURY_ISA_VERSION
	.align		4
        /*0050*/ 	.byte	0x03, 0x5f
        /*0052*/ 	.short	0x0101


	//----- nvinfo : EIATTR_VRC_CTA_INIT_COUNT
	.align		4
        /*0054*/ 	.byte	0x02, 0x4a
	.zero		1
	.zero		1


	//----- nvinfo : EIATTR_EXIT_INSTR_OFFSETS
	.align		4
        /*0058*/ 	.byte	0x04, 0x1c
        /*005a*/ 	.short	(.L_23 - .L_22)


	//   ....[0]....
.L_22:
        /*005c*/ 	.word	0x00000050


	//   ....[1]....
        /*0060*/ 	.word	0x00000110


	//----- nvinfo : EIATTR_CBANK_PARAM_SIZE
	.align		4
.L_23:
        /*0064*/ 	.byte	0x03, 0x19
        /*0066*/ 	.short	0x001c


	//----- nvinfo : EIATTR_PARAM_CBANK
	.align		4
        /*0068*/ 	.byte	0x04, 0x0a
        /*006a*/ 	.short	(.L_25 - .L_24)
	.align		4
.L_24:
        /*006c*/ 	.word	index@(.nv.constant0._Z5Add_fPfS_S_f)
        /*0070*/ 	.short	0x0380
        /*0072*/ 	.short	0x001c


	//----- nvinfo : EIATTR_SW_WAR
	.align		4
.L_25:
        /*0074*/ 	.byte	0x04, 0x36
        /*0076*/ 	.short	(.L_27 - .L_26)
.L_26:
        /*0078*/ 	.word	0x00000008
.L_27:


//--------------------- .nv.info._Z3AddPiS_S_i    --------------------------
	.section	.nv.info._Z3AddPiS_S_i,"",@"SHT_CUDA_INFO"
	.sectionflags	@""
	.align	4


	//----- nvinfo : EIATTR_CUDA_API_VERSION
	.align		4
        /*0000*/ 	.byte	0x04, 0x37
        /*0002*/ 	.short	(.L_29 - .L_28)
.L_28:
        /*0004*/ 	.word	0x00000082


	//----- nvinfo : EIATTR_KPARAM_INFO
	.align		4
.L_29:
        /*0008*/ 	.byte	0x04, 0x17
        /*000a*/ 	.short	(.L_31 - .L_30)
.L_30:
        /*000c*/ 	.word	0x00000000
        /*0010*/ 	.short	0x0003
        /*0012*/ 	.short	0x0018
        /*0014*/ 	.byte	0x00, 0xf0, 0x11, 0x00


	//----- nvinfo : EIATTR_KPARAM_INFO
	.align		4
.L_31:
        /*0018*/ 	.byte	0x04, 0x17
        /*001a*/ 	.short	(.L_33 - .L_32)
.L_32:
        /*001c*/ 	.word	0x00000000
        /*0020*/ 	.short	0x0002
        /*0022*/ 	.short	0x0010
        /*0024*/ 	.byte	0x00, 0xf5, 0x21, 0x00


	//----- nvinfo : EIATTR_KPARAM_INFO
	.align		4
.L_33:
        /*0028*/ 	.byte	0x04, 0x17
        /*002a*/ 	.short	(.L_35 - .L_34)
.L_34:
        /*002c*/ 	.word	0x00000000
        /*0030*/ 	.short	0x0001
        /*0032*/ 	.short	0x0008
        /*0034*/ 	.byte	0x00, 0xf5, 0x21, 0x00


	//----- nvinfo : EIATTR_KPARAM_INFO
	.align		4
.L_35:
        /*0038*/ 	.byte	0x04, 0x17
        /*003a*/ 	.short	(.L_37 - .L_36)
.L_36:
        /*003c*/ 	.word	0x00000000
        /*0040*/ 	.short	0x0000
        /*0042*/ 	.short	0x0000
        /*0044*/ 	.byte	0x00, 0xf5, 0x21, 0x00


	//----- nvinfo : EIATTR_SPARSE_MMA_MASK
	.align		4
.L_37:
        /*0048*/ 	.byte	0x03, 0x50
        /*004a*/ 	.short	0x0000


	//----- nvinfo : EIATTR_MAXREG_COUNT
	.align		4
        /*004c*/ 	.byte	0x03, 0x1b
        /*004e*/ 	.short	0x00ff


	//----- nvinfo : EIATTR_MERCURY_ISA_VERSION
	.align		4
        /*0050*/ 	.byte	0x03, 0x5f
        /*0052*/ 	.short	0x0101


	//----- nvinfo : EIATTR_VRC_CTA_INIT_COUNT
	.align		4
        /*0054*/ 	.byte	0x02, 0x4a
	.zero		1
	.zero		1


	//----- nvinfo : EIATTR_EXIT_INSTR_OFFSETS
	.align		4
        /*0058*/ 	.byte	0x04, 0x1c
        /*005a*/ 	.short	(.L_39 - .L_38)


	//   ....[0]....
.L_38:
        /*005c*/ 	.word	0x00000040


	//   ....[1]....
        /*0060*/ 	.word	0x00000100


	//----- nvinfo : EIATTR_CBANK_PARAM_SIZE
	.align		4
.L_39:
        /*0064*/ 	.byte	0x03, 0x19
        /*0066*/ 	.short	0x001c


	//----- nvinfo : EIATTR_PARAM_CBANK
	.align		4
        /*0068*/ 	.byte	0x04, 0x0a
        /*006a*/ 	.short	(.L_41 - .L_40)
	.align		4
.L_40:
        /*006c*/ 	.word	index@(.nv.constant0._Z3AddPiS_S_i)
        /*0070*/ 	.short	0x0380
        /*0072*/ 	.short	0x001c


	//----- nvinfo : EIATTR_SW_WAR
	.align		4
.L_41:
        /*0074*/ 	.byte	0x04, 0x36
        /*0076*/ 	.short	(.L_43 - .L_42)
.L_42:
        /*0078*/ 	.word	0x00000008
.L_43:


//--------------------- .nv.callgraph             --------------------------
	.section	.nv.callgraph,"",@"SHT_CUDA_CALLGRAPH"
	.align	4
	.sectionentsize	8
	.align		4
        /*0000*/ 	.word	0x00000000
	.align		4
        /*0004*/ 	.word	0xffffffff
	.align		4
        /*0008*/ 	.word	0x00000000
	.align		4
        /*000c*/ 	.word	0xfffffffe
	.align		4
        /*0010*/ 	.word	0x00000000
	.align		4
        /*0014*/ 	.word	0xfffffffd
	.align		4
        /*0018*/ 	.word	0x00000000
	.align		4
        /*001c*/ 	.word	0xfffffffc


//--------------------- .text._Z5Add_fPfS_S_f     --------------------------
	.section	.text._Z5Add_fPfS_S_f,"ax",@progbits
	.align	128
        .global         _Z5Add_fPfS_S_f
        .type           _Z5Add_fPfS_S_f,@function
        .size           _Z5Add_fPfS_S_f,(.L_x_2 - _Z5Add_fPfS_S_f)
        .other          _Z5Add_fPfS_S_f,@"STO_CUDA_ENTRY STV_DEFAULT"
_Z5Add_fPfS_S_f:
.text._Z5Add_fPfS_S_f:
[----:B------:R-:W-:Y:S01]  /*0000*/  LDC R1, c[0x0][0x37c] ;  /* 0x0000df00ff017b82 */ /* 0x000fe20000000800 */
[----:B------:R-:W0:Y:S01]  /*0010*/  S2R R9, SR_TID.X ;  /* 0x0000000000097919 */ /* 0x000e220000002100 */
[----:B------:R-:W1:Y:S01]  /*0020*/  LDCU UR4, c[0x0][0x398] ;  /* 0x00007300ff0477ac */ /* 0x000e620008000800 */
[----:B0-----:R-:W-:-:S04]  /*0030*/  I2FP.F32.U32 R0, R9 ;  /* 0x0000000900007245 */ /* 0x001fc80000201000 */
[----:B-1----:R-:W-:-:S13]  /*0040*/  FSETP.GEU.AND P0, PT, R0, UR4, PT ;  /* 0x0000000400007c0b */ /* 0x002fda000bf0e000 */
[----:B------:R-:W-:Y:S05]  /*0050*/  @P0 EXIT ;  /* 0x000000000000094d */ /* 0x000fea0003800000 */
[----:B------:R-:W0:Y:S01]  /*0060*/  LDC.64 R2, c[0x0][0x388] ;  /* 0x0000e200ff027b82 */ /* 0x000e220000000a00 */
[----:B------:R-:W1:Y:S07]  /*0070*/  LDCU.64 UR4, c[0x0][0x358] ;  /* 0x00006b00ff0477ac */ /* 0x000e6e0008000a00 */
[----:B------:R-:W2:Y:S08]  /*0080*/  LDC.64 R4, c[0x0][0x390] ;  /* 0x0000e400ff047b82 */ /* 0x000eb00000000a00 */
[----:B------:R-:W3:Y:S01]  /*0090*/  LDC.64 R6, c[0x0][0x380] ;  /* 0x0000e000ff067b82 */ /* 0x000ee20000000a00 */
[----:B0-----:R-:W-:-:S06]  /*00a0*/  IMAD.WIDE.U32 R2, R9, 0x4, R2 ;  /* 0x0000000409027825 */ /* 0x001fcc00078e0002 */
[----:B-1----:R-:W4:Y:S01]  /*00b0*/  LDG.E R2, desc[UR4][R2.64] ;  /* 0x0000000402027981 */ /* 0x002f22000c1e1900 */
[----:B--2---:R-:W-:-:S06]  /*00c0*/  IMAD.WIDE.U32 R4, R9, 0x4, R4 ;  /* 0x0000000409047825 */ /* 0x004fcc00078e0004 */
[----:B------:R-:W4:Y:S01]  /*00d0*/  LDG.E R5, desc[UR4][R4.64] ;  /* 0x0000000404057981 */ /* 0x000f22000c1e1900 */
[----:B---3--:R-:W-:-:S04]  /*00e0*/  IMAD.WIDE.U32 R6, R9, 0x4, R6 ;  /* 0x0000000409067825 */ /* 0x008fc800078e0006 */
[----:B----4-:R-:W-:-:S05]  /*00f0*/  FADD R9, R2, R5 ;  /* 0x0000000502097221 */ /* 0x010fca0000000000 */
[----:B------:R-:W-:Y:S01]  /*0100*/  STG.E desc[UR4][R6.64], R9 ;  /* 0x0000000906007986 */ /* 0x000fe2000c101904 */
[----:B------:R-:W-:Y:S05]  /*0110*/  EXIT ;  /* 0x000000000000794d */ /* 0x000fea0003800000 */
.L_x_0:
[----:B------:R-:W-:-:S00]  /*0120*/  BRA `(.L_x_0) ;  /* 0xfffffffc00fc7947 */ /* 0x000fc0000383ffff */
[----:B------:R-:W-:-:S00]  /*0130*/  NOP ;  /* 0x0000000000007918 */ /* 0x000fc00000000000 */
        /* <DEDUP_REMOVED lines=12> */
.L_x_2:


//--------------------- .text._Z3AddPiS_S_i       --------------------------
	.section	.text._Z3AddPiS_S_i,"ax",@progbits
	.align	128
        .global         _Z3AddPiS_S_i
        .type           _Z3AddPiS_S_i,@function
        .size           _Z3AddPiS_S_i,(.L_x_3 - _Z3AddPiS_S_i)
        .other          _Z3AddPiS_S_i,@"STO_CUDA_ENTRY STV_DEFAULT"
_Z3AddPiS_S_i:
.text._Z3AddPiS_S_i:
[----:B------:R-:W-:Y:S01]  /*0000*/  LDC R1, c[0x0][0x37c] ;  /* 0x0000df00ff017b82 */ /* 0x000fe20000000800 */
[----:B------:R-:W0:Y:S01]  /*0010*/  S2R R9, SR_TID.X ;  /* 0x0000000000097919 */ /* 0x000e220000002100 */
[----:B------:R-:W0:Y:S02]  /*0020*/  LDCU UR4, c[0x0][0x398] ;  /* 0x00007300ff0477ac */ /* 0x000e240008000800 */
[----:B0-----:R-:W-:-:S13]  /*0030*/  ISETP.GE.AND P0, PT, R9, UR4, PT ;  /* 0x0000000409007c0c */ /* 0x001fda000bf06270 */
        /* <DEDUP_REMOVED lines=9> */
[----:B---3--:R-:W-:Y:S01]  /*00d0*/  IMAD.WIDE.U32 R6, R9, 0x4, R6 ;  /* 0x0000000409067825 */ /* 0x008fe200078e0006 */
[----:B----4-:R-:W-:-:S05]  /*00e0*/  IADD3 R9, PT, PT, R2, R5, RZ ;  /* 0x0000000502097210 */ /* 0x010fca0007ffe0ff */
[----:B------:R-:W-:Y:S01]  /*00f0*/  STG.E desc[UR4][R6.64], R9 ;  /* 0x0000000906007986 */ /* 0x000fe2000c101904 */
[----:B------:R-:W-:Y:S05]  /*0100*/  EXIT ;  /* 0x000000000000794d */ /* 0x000fea0003800000 */
.L_x_1:
        /* <DEDUP_REMOVED lines=15> */
.L_x_3:


//--------------------- .nv.shared.reserved.0     --------------------------
	.section	.nv.shared.reserved.0,"aw",@nobits
	.weak		__nv_reservedSMEM_offset_0_alias
	.size		__nv_reservedSMEM_offset_0_alias, 0, 64
	.other		__nv_reservedSMEM_offset_0_alias,@"STO_CUDA_RESERVED_SHARED STV_DEFAULT"
__nv_reservedSMEM_offset_0_alias:
	.zero		0
	.zero		64


//--------------------- .nv.constant0._Z5Add_fPfS_S_f --------------------------
	.section	.nv.constant0._Z5Add_fPfS_S_f,"a",@progbits
	.sectionflags	@""
	.align	4
.nv.constant0._Z5Add_fPfS_S_f:
	.zero		924


//--------------------- .nv.constant0._Z3AddPiS_S_i --------------------------
	.section	.nv.constant0._Z3AddPiS_S_i,"a",@progbits
	.sectionflags	@""
	.align	4
.nv.constant0._Z3AddPiS_S_i:
	.zero		924


//--------------------- SYMBOLS --------------------------

	.type		.nv.reservedSmem.offset0,@object
	.size		.nv.reservedSmem.offset0,0x4
